	.headerflags	@"EF_CUDA_TEXMODE_UNIFIED EF_CUDA_64BIT_ADDRESS EF_CUDA_ACCELERATORS EF_CUDA_SM90 EF_CUDA_VIRTUAL_SM(EF_CUDA_SM90)"
	.elftype	@"ET_EXEC"


//--------------------- .nv.info                  --------------------------
	.section	.nv.info,"",@"SHT_CUDA_INFO"
	.align	4


	//----- nvinfo : EIATTR_REGCOUNT
	.align		4
        /*0000*/ 	.byte	0x04, 0x2f
        /*0002*/ 	.short	(.L_1 - .L_0)
	.align		4
.L_0:
        /*0004*/ 	.word	index@(triton_per_fused_abs_mean_sub_25)
        /*0008*/ 	.word	0x0000000f


	//----- nvinfo : EIATTR_MIN_STACK_SIZE
	.align		4
.L_1:
        /*000c*/ 	.byte	0x04, 0x12
        /*000e*/ 	.short	(.L_3 - .L_2)
	.align		4
.L_2:
        /*0010*/ 	.word	index@(triton_per_fused_abs_mean_sub_25)
        /*0014*/ 	.word	0x00000000


	//----- nvinfo : EIATTR_FRAME_SIZE
	.align		4
.L_3:
        /*0018*/ 	.byte	0x04, 0x11
        /*001a*/ 	.short	(.L_5 - .L_4)
	.align		4
.L_4:
        /*001c*/ 	.word	index@(triton_per_fused_abs_mean_sub_25)
        /*0020*/ 	.word	0x00000000


	//----- nvinfo : EIATTR_MIN_STACK_SIZE
	.align		4
.L_5:
        /*0024*/ 	.byte	0x04, 0x12
        /*0026*/ 	.short	(.L_7 - .L_6)
	.align		4
.L_6:
        /*0028*/ 	.word	index@(triton_per_fused_abs_mean_sub_25)
        /*002c*/ 	.word	0x00000000
.L_7:


//--------------------- .nv.info.triton_per_fused_abs_mean_sub_25 --------------------------
	.section	.nv.info.triton_per_fused_abs_mean_sub_25,"",@"SHT_CUDA_INFO"
	.sectionflags	@""
	.align	4


	//----- nvinfo : EIATTR_CUDA_API_VERSION
	.align		4
        /*0000*/ 	.byte	0x04, 0x37
        /*0002*/ 	.short	(.L_9 - .L_8)
.L_8:
        /*0004*/ 	.word	0x0000007c


	//----- nvinfo : EIATTR_KPARAM_INFO
	.align		4
.L_9:
        /*0008*/ 	.byte	0x04, 0x17
        /*000a*/ 	.short	(.L_11 - .L_10)
.L_10:
        /*000c*/ 	.word	0x00000000
        /*0010*/ 	.short	0x0003
        /*0012*/ 	.short	0x0014
        /*0014*/ 	.byte	0x00, 0xf0, 0x11, 0x00


	//----- nvinfo : EIATTR_KPARAM_INFO
	.align		4
.L_11:
        /*0018*/ 	.byte	0x04, 0x17
        /*001a*/ 	.short	(.L_13 - .L_12)
.L_12:
        /*001c*/ 	.word	0x00000000
        /*0020*/ 	.short	0x0002
        /*0022*/ 	.short	0x0010
        /*0024*/ 	.byte	0x00, 0xf0, 0x11, 0x00


	//----- nvinfo : EIATTR_KPARAM_INFO
	.align		4
.L_13:
        /*0028*/ 	.byte	0x04, 0x17
        /*002a*/ 	.short	(.L_15 - .L_14)
.L_14:
        /*002c*/ 	.word	0x00000000
        /*0030*/ 	.short	0x0001
        /*0032*/ 	.short	0x0008
        /*0034*/ 	.byte	0x00, 0xf4, 0x21, 0x00


	//----- nvinfo : EIATTR_KPARAM_INFO
	.align		4
.L_15:
        /*0038*/ 	.byte	0x04, 0x17
        /*003a*/ 	.short	(.L_17 - .L_16)
.L_16:
        /*003c*/ 	.word	0x00000000
        /*0040*/ 	.short	0x0000
        /*0042*/ 	.short	0x0000
        /*0044*/ 	.byte	0x00, 0xf4, 0x21, 0x00


	//----- nvinfo : EIATTR_SPARSE_MMA_MASK
	.align		4
.L_17:
        /*0048*/ 	.byte	0x03, 0x50
        /*004a*/ 	.short	0x0000


	//----- nvinfo : EIATTR_MAXREG_COUNT
	.align		4
        /*004c*/ 	.byte	0x03, 0x1b
        /*004e*/ 	.short	0x00ff


	//----- nvinfo : EIATTR_COOP_GROUP_MASK_REGIDS
	.align		4
        /*0050*/ 	.byte	0x04, 0x29
        /*0052*/ 	.short	(.L_19 - .L_18)


	//   ....[0]....
.L_18:
        /*0054*/ 	.word	0xffffffff


	//   ....[1]....
        /*0058*/ 	.word	0xffffffff


	//   ....[2]....
        /*005c*/ 	.word	0xffffffff


	//   ....[3]....
        /*0060*/ 	.word	0xffffffff


	//   ....[4]....
        /*0064*/ 	.word	0xffffffff


	//   ....[5]....
        /*0068*/ 	.word	0xffffffff


	//----- nvinfo : EIATTR_COOP_GROUP_INSTR_OFFSETS
	.align		4
.L_19:
        /*006c*/ 	.byte	0x04, 0x28
        /*006e*/ 	.short	(.L_21 - .L_20)


	//   ....[0]....
.L_20:
        /*0070*/ 	.word	0x00000150


	//   ....[1]....
        /*0074*/ 	.word	0x00000180


	//   ....[2]....
        /*0078*/ 	.word	0x000001a0


	//   ....[3]....
        /*007c*/ 	.word	0x000001c0


	//   ....[4]....
        /*0080*/ 	.word	0x000001e0


	//   ....[5]....
        /*0084*/ 	.word	0x00000260


	//----- nvinfo : EIATTR_EXIT_INSTR_OFFSETS
	.align		4
.L_21:
        /*0088*/ 	.byte	0x04, 0x1c
        /*008a*/ 	.short	(.L_23 - .L_22)


	//   ....[0]....
.L_22:
        /*008c*/ 	.word	0x000002a0


	//   ....[1]....
        /*0090*/ 	.word	0x000002f0


	//----- nvinfo : EIATTR_REQNTID
	.align		4
.L_23:
        /*0094*/ 	.byte	0x04, 0x10
        /*0096*/ 	.short	(.L_25 - .L_24)
.L_24:
        /*0098*/ 	.word	0x00000040
        /*009c*/ 	.word	0x00000001
        /*00a0*/ 	.word	0x00000001


	//----- nvinfo : EIATTR_CBANK_PARAM_SIZE
	.align		4
.L_25:
        /*00a4*/ 	.byte	0x03, 0x19
        /*00a6*/ 	.short	0x0018


	//----- nvinfo : EIATTR_PARAM_CBANK
	.align		4
        /*00a8*/ 	.byte	0x04, 0x0a
        /*00aa*/ 	.short	(.L_27 - .L_26)
	.align		4
.L_26:
        /*00ac*/ 	.word	index@(.nv.constant0.triton_per_fused_abs_mean_sub_25)
        /*00b0*/ 	.short	0x0210
        /*00b2*/ 	.short	0x0018


	//----- nvinfo : EIATTR_SW_WAR
	.align		4
.L_27:
        /*00b4*/ 	.byte	0x04, 0x36
        /*00b6*/ 	.short	(.L_29 - .L_28)
.L_28:
        /*00b8*/ 	.word	0x00000008
.L_29:


//--------------------- .nv.callgraph             --------------------------
	.section	.nv.callgraph,"",@"SHT_CUDA_CALLGRAPH"
	.align	4
	.sectionentsize	8
	.align		4
        /*0000*/ 	.word	0x00000000
	.align		4
        /*0004*/ 	.word	0xffffffff
	.align		4
        /*0008*/ 	.word	0x00000000
	.align		4
        /*000c*/ 	.word	0xfffffffe
	.align		4
        /*0010*/ 	.word	0x00000000
	.align		4
        /*0014*/ 	.word	0xfffffffd
	.align		4
        /*0018*/ 	.word	0x00000000
	.align		4
        /*001c*/ 	.word	0xfffffffc


//--------------------- .text.triton_per_fused_abs_mean_sub_25 --------------------------
	.section	.text.triton_per_fused_abs_mean_sub_25,"ax",@progbits
	.sectionflags	@"SHF_BARRIERS=1"
	.align	128
        .global         triton_per_fused_abs_mean_sub_25
        .type           triton_per_fused_abs_mean_sub_25,@function
        .size           triton_per_fused_abs_mean_sub_25,(.L_x_1 - triton_per_fused_abs_mean_sub_25)
        .other          triton_per_fused_abs_mean_sub_25,@"STO_CUDA_ENTRY STV_DEFAULT"
triton_per_fused_abs_mean_sub_25:
.text.triton_per_fused_abs_mean_sub_25:
[----:B------:R-:W0:Y:S02]  /*0000*/  LDC R1, c[0x0][0x28] ;  /* 0x00000a00ff017b82 */ /* 0x000e240000000800 */
[----:B------:R-:W1:Y:S01]  /*0010*/  S2R R12, SR_TID.X ;  /* 0x00000000000c7919 */ /* 0x000e620000002100 */
[----:B------:R-:W2:Y:S01]  /*0020*/  LDC.64 R2, c[0x0][0x210] ;  /* 0x00008400ff027b82 */ /* 0x000ea20000000a00 */
[----:B------:R-:W-:Y:S01]  /*0030*/  IMAD.MOV.U32 R4, RZ, RZ, RZ ;  /* 0x000000ffff047224 */ /* 0x000fe200078e00ff */
[----:B------:R-:W-:Y:S01]  /*0040*/  ULDC.64 UR6, c[0x0][0x208] ;  /* 0x0000820000067ab9 */ /* 0x000fe20000000a00 */
[----:B------:R-:W3:Y:S01]  /*0050*/  S2R R0, SR_CTAID.X ;  /* 0x0000000000007919 */ /* 0x000ee20000002500 */
[----:B-1----:R-:W-:Y:S02]  /*0060*/  LOP3.LUT R5, R12, 0x3f, RZ, 0xc0, !PT ;  /* 0x0000003f0c057812 */ /* 0x002fe400078ec0ff */
[----:B---3--:R-:W-:-:S03]  /*0070*/  ISETP.GE.AND P0, PT, R0, 0x10, PT ;  /* 0x000000100000780c */ /* 0x008fc60003f06270 */
[----:B------:R-:W-:-:S04]  /*0080*/  IMAD R7, R0, 0x40, R5 ;  /* 0x0000004000077824 */ /* 0x000fc800078e0205 */
[----:B--2---:R-:W-:-:S06]  /*0090*/  IMAD.WIDE R2, R7, 0x4, R2 ;  /* 0x0000000407027825 */ /* 0x004fcc00078e0202 */
[----:B------:R1:W2:Y:S01]  /*00a0*/  @!P0 LDG.E R4, desc[UR6][R2.64] ;  /* 0x0000000602048981 */ /* 0x0002a2000c1e1900 */
[----:B------:R-:W3:Y:S01]  /*00b0*/  S2UR UR5, SR_CgaCtaId ;  /* 0x00000000000579c3 */ /* 0x000ee20000008800 */
[C---:B------:R-:W-:Y:S01]  /*00c0*/  LOP3.LUT P1, RZ, R12.reuse, 0x1f, RZ, 0xc0, !PT ;  /* 0x0000001f0cff7812 */ /* 0x040fe2000782c0ff */
[----:B------:R-:W-:Y:S01]  /*00d0*/  UMOV UR4, 0x400 ;  /* 0x0000040000047882 */ /* 0x000fe20000000000 */
[----:B------:R-:W-:Y:S02]  /*00e0*/  ISETP.GE.AND P2, PT, R12, 0x2, PT ;  /* 0x000000020c00780c */ /* 0x000fe40003f46270 */
[----:B-1----:R-:W-:-:S04]  /*00f0*/  SHF.R.U32.HI R2, RZ, 0x3, R12 ;  /* 0x00000003ff027819 */ /* 0x002fc8000001160c */
[----:B------:R-:W-:Y:S01]  /*0100*/  LOP3.LUT R2, R2, 0x4, RZ, 0xc0, !PT ;  /* 0x0000000402027812 */ /* 0x000fe200078ec0ff */
[----:B---3--:R-:W-:Y:S01]  /*0110*/  UPRMT UR4, UR5, 0x654, UR4 ;  /* 0x0000065405047896 */ /* 0x008fe20008000004 */
[----:B--2---:R-:W-:-:S04]  /*0120*/  SEL R4, R4, RZ, !P0 ;  /* 0x000000ff04047207 */ /* 0x004fc80004000000 */
[----:B------:R-:W-:Y:S02]  /*0130*/  FSEL R4, R4, RZ, !P0 ;  /* 0x000000ff04047208 */ /* 0x000fe40004000000 */
[----:B------:R-:W-:-:S03]  /*0140*/  ISETP.EQ.AND P0, PT, R5, RZ, !P0 ;  /* 0x000000ff0500720c */ /* 0x000fc60004702270 */
[----:B------:R-:W1:Y:S02]  /*0150*/  SHFL.BFLY PT, R7, R4, 0x10, 0x1f ;  /* 0x0e001f0004077f89 */ /* 0x000e6400000e0000 */
[----:B-1----:R-:W-:Y:S01]  /*0160*/  FADD R7, R4, R7 ;  /* 0x0000000704077221 */ /* 0x002fe20000000000 */
[----:B------:R-:W-:-:S04]  /*0170*/  LOP3.LUT R4, R12, 0x1, RZ, 0xc0, !PT ;  /* 0x000000010c047812 */ /* 0x000fc800078ec0ff */
[----:B------:R-:W1:Y:S02]  /*0180*/  SHFL.BFLY PT, R6, R7, 0x8, 0x1f ;  /* 0x0d001f0007067f89 */ /* 0x000e6400000e0000 */
[----:B-1----:R-:W-:-:S05]  /*0190*/  FADD R6, R7, R6 ;  /* 0x0000000607067221 */ /* 0x002fca0000000000 */
[----:B------:R-:W1:Y:S02]  /*01a0*/  SHFL.BFLY PT, R9, R6, 0x4, 0x1f ;  /* 0x0c801f0006097f89 */ /* 0x000e6400000e0000 */
[----:B-1----:R-:W-:-:S05]  /*01b0*/  FADD R9, R6, R9 ;  /* 0x0000000906097221 */ /* 0x002fca0000000000 */
[----:B------:R-:W1:Y:S02]  /*01c0*/  SHFL.BFLY PT, R8, R9, 0x2, 0x1f ;  /* 0x0c401f0009087f89 */ /* 0x000e6400000e0000 */
[----:B-1----:R-:W-:-:S05]  /*01d0*/  FADD R8, R9, R8 ;  /* 0x0000000809087221 */ /* 0x002fca0000000000 */
[----:B------:R-:W1:Y:S02]  /*01e0*/  SHFL.BFLY PT, R3, R8, 0x1, 0x1f ;  /* 0x0c201f0008037f89 */ /* 0x000e6400000e0000 */
[----:B-1----:R-:W-:Y:S01]  /*01f0*/  FADD R11, R8, R3 ;  /* 0x00000003080b7221 */ /* 0x002fe20000000000 */
[----:B------:R-:W-:-:S04]  /*0200*/  LEA R3, R12, UR4, 0x2 ;  /* 0x000000040c037c11 */ /* 0x000fc8000f8e10ff */
[----:B------:R-:W-:Y:S01]  /*0210*/  @!P1 STS [R2+UR4], R11 ;  /* 0x0000000b02009988 */ /* 0x000fe20008000804 */
[----:B------:R-:W-:Y:S01]  /*0220*/  BAR.SYNC.DEFER_BLOCKING 0x0 ;  /* 0x0000000000007b1d */ /* 0x000fe20000010000 */
[----:B------:R-:W-:-:S04]  /*0230*/  ISETP.NE.U32.AND P1, PT, R4, 0x1, PT ;  /* 0x000000010400780c */ /* 0x000fc80003f25070 */
[----:B------:R-:W-:Y:S01]  /*0240*/  ISETP.LT.AND P1, PT, R12, 0x2, P1 ;  /* 0x000000020c00780c */ /* 0x000fe20000f21270 */
[----:B------:R-:W1:Y:S04]  /*0250*/  @!P2 LDS R10, [R3] ;  /* 0x00000000030aa984 */ /* 0x000e680000000800 */
[----:B-1----:R-:W1:Y:S02]  /*0260*/  SHFL.BFLY PT, R7, R10, 0x1, 0x1f ;  /* 0x0c201f000a077f89 */ /* 0x002e6400000e0000 */
[----:B-1----:R-:W-:-:S06]  /*0270*/  FADD R4, R10, R7 ;  /* 0x000000070a047221 */ /* 0x002fcc0000000000 */
[----:B------:R1:W-:Y:S01]  /*0280*/  @P1 STS [R3], R4 ;  /* 0x0000000403001388 */ /* 0x0003e20000000800 */
[----:B------:R-:W-:Y:S06]  /*0290*/  BAR.SYNC.DEFER_BLOCKING 0x0 ;  /* 0x0000000000007b1d */ /* 0x000fec0000010000 */
[----:B-1----:R-:W-:Y:S05]  /*02a0*/  @!P0 EXIT ;  /* 0x000000000000894d */ /* 0x002fea0003800000 */
[----:B------:R-:W0:Y:S01]  /*02b0*/  LDS R5, [UR4] ;  /* 0x00000004ff057984 */ /* 0x000e220008000800 */
[----:B------:R-:W1:Y:S02]  /*02c0*/  LDC.64 R2, c[0x0][0x218] ;  /* 0x00008600ff027b82 */ /* 0x000e640000000a00 */
[----:B-1----:R-:W-:-:S05]  /*02d0*/  IMAD.WIDE R2, R0, 0x4, R2 ;  /* 0x0000000400027825 */ /* 0x002fca00078e0202 */
[----:B0-----:R-:W-:Y:S01]  /*02e0*/  STG.E desc[UR6][R2.64], R5 ;  /* 0x0000000502007986 */ /* 0x001fe2000c101906 */
[----:B------:R-:W-:Y:S05]  /*02f0*/  EXIT ;  /* 0x000000000000794d */ /* 0x000fea0003800000 */
.L_x_0:
[----:B------:R-:W-:-:S00]  /*0300*/  BRA `(.L_x_0) ;  /* 0xfffffffc00fc7947 */ /* 0x000fc0000383ffff */
[----:B------:R-:W-:-:S00]  /*0310*/  NOP ;  /* 0x0000000000007918 */ /* 0x000fc00000000000 */
        /* <DEDUP_REMOVED lines=14> */
.L_x_1:


//--------------------- .nv.shared.triton_per_fused_abs_mean_sub_25 --------------------------
	.section	.nv.shared.triton_per_fused_abs_mean_sub_25,"aw",@nobits
	.sectionflags	@""
	.align	16
	.zero		1024


//--------------------- .nv.constant0.triton_per_fused_abs_mean_sub_25 --------------------------
	.section	.nv.constant0.triton_per_fused_abs_mean_sub_25,"a",@progbits
	.sectionflags	@""
	.align	4
.nv.constant0.triton_per_fused_abs_mean_sub_25:
	.zero		552
